//
// Generated by NVIDIA NVVM Compiler
//
// Compiler Build ID: CL-36424714
// Cuda compilation tools, release 13.0, V13.0.88
// Based on NVVM 20.0.0
//

.version 9.0
.target sm_100
.address_size 64

	// .globl	_Z7k_dgemmdPdS_dS_ii
// _ZZ7k_dgemmdPdS_dS_iiE3Ads has been demoted
// _ZZ7k_dgemmdPdS_dS_iiE3Bds has been demoted

.visible .entry _Z7k_dgemmdPdS_dS_ii(
	.param .f64 _Z7k_dgemmdPdS_dS_ii_param_0,
	.param .u64 .ptr .align 1 _Z7k_dgemmdPdS_dS_ii_param_1,
	.param .u64 .ptr .align 1 _Z7k_dgemmdPdS_dS_ii_param_2,
	.param .f64 _Z7k_dgemmdPdS_dS_ii_param_3,
	.param .u64 .ptr .align 1 _Z7k_dgemmdPdS_dS_ii_param_4,
	.param .u32 _Z7k_dgemmdPdS_dS_ii_param_5,
	.param .u32 _Z7k_dgemmdPdS_dS_ii_param_6
)
{
	.reg .pred 	%p<8>;
	.reg .b32 	%r<73>;
	.reg .b64 	%rd<30>;
	.reg .b64 	%fd<375>;
	// demoted variable
	.shared .align 8 .b8 _ZZ7k_dgemmdPdS_dS_iiE3Ads[2048];
	// demoted variable
	.shared .align 8 .b8 _ZZ7k_dgemmdPdS_dS_iiE3Bds[2048];
	ld.param.u64 	%rd4, [_Z7k_dgemmdPdS_dS_ii_param_1];
	ld.param.u64 	%rd5, [_Z7k_dgemmdPdS_dS_ii_param_2];
	ld.param.u32 	%r35, [_Z7k_dgemmdPdS_dS_ii_param_5];
	ld.param.u32 	%r36, [_Z7k_dgemmdPdS_dS_ii_param_6];
	cvta.to.global.u64 	%rd1, %rd5;
	cvta.to.global.u64 	%rd2, %rd4;
	mov.u32 	%r1, %tid.x;
	mov.u32 	%r2, %tid.y;
	mov.u32 	%r37, %ctaid.x;
	mov.u32 	%r38, %ctaid.y;
	shl.b32 	%r39, %r38, 4;
	add.s32 	%r3, %r39, %r2;
	shl.b32 	%r4, %r37, 4;
	add.s32 	%r5, %r4, %r1;
	setp.lt.s32 	%p1, %r36, 1;
	mov.f64 	%fd374, 0d0000000000000000;
	@%p1 bra 	$L__BB0_9;
	mad.lo.s32 	%r6, %r35, %r3, %r1;
	shl.b32 	%r41, %r2, 7;
	mov.u32 	%r42, _ZZ7k_dgemmdPdS_dS_iiE3Ads;
	add.s32 	%r7, %r42, %r41;
	shl.b32 	%r43, %r1, 3;
	add.s32 	%r8, %r7, %r43;
	mov.u32 	%r44, _ZZ7k_dgemmdPdS_dS_iiE3Bds;
	add.s32 	%r10, %r44, %r43;
	add.s32 	%r9, %r10, %r41;
	and.b32  	%r11, %r36, 3;
	setp.lt.u32 	%p2, %r36, 4;
	mov.b32 	%r71, 0;
	mov.f64 	%fd374, 0d0000000000000000;
	@%p2 bra 	$L__BB0_4;
	add.s32 	%r46, %r2, 16;
	mad.lo.s32 	%r47, %r35, %r46, %r1;
	add.s32 	%r69, %r47, %r4;
	shl.b32 	%r13, %r35, 6;
	add.s32 	%r48, %r2, 32;
	mad.lo.s32 	%r49, %r35, %r48, %r1;
	add.s32 	%r68, %r49, %r4;
	add.s32 	%r50, %r2, 48;
	mad.lo.s32 	%r51, %r35, %r50, %r1;
	add.s32 	%r67, %r51, %r4;
	mad.lo.s32 	%r52, %r2, %r35, %r1;
	add.s32 	%r66, %r52, %r4;
	and.b32  	%r53, %r36, 2147483644;
	neg.s32 	%r64, %r53;
	mov.b32 	%r71, 0;
	mov.f64 	%fd374, 0d0000000000000000;
	mov.u32 	%r65, %r6;
$L__BB0_3:
	.pragma "nounroll";
	mul.wide.s32 	%rd6, %r65, 8;
	add.s64 	%rd7, %rd2, %rd6;
	ld.global.f64 	%fd16, [%rd7];
	st.shared.f64 	[%r8], %fd16;
	mul.wide.s32 	%rd8, %r66, 8;
	add.s64 	%rd9, %rd1, %rd8;
	ld.global.f64 	%fd17, [%rd9];
	st.shared.f64 	[%r9], %fd17;
	bar.sync 	0;
	ld.shared.f64 	%fd18, [%r7];
	ld.shared.f64 	%fd19, [%r10];
	fma.rn.f64 	%fd20, %fd18, %fd19, %fd374;
	ld.shared.f64 	%fd21, [%r7+8];
	ld.shared.f64 	%fd22, [%r10+128];
	fma.rn.f64 	%fd23, %fd21, %fd22, %fd20;
	ld.shared.f64 	%fd24, [%r7+16];
	ld.shared.f64 	%fd25, [%r10+256];
	fma.rn.f64 	%fd26, %fd24, %fd25, %fd23;
	ld.shared.f64 	%fd27, [%r7+24];
	ld.shared.f64 	%fd28, [%r10+384];
	fma.rn.f64 	%fd29, %fd27, %fd28, %fd26;
	ld.shared.f64 	%fd30, [%r7+32];
	ld.shared.f64 	%fd31, [%r10+512];
	fma.rn.f64 	%fd32, %fd30, %fd31, %fd29;
	ld.shared.f64 	%fd33, [%r7+40];
	ld.shared.f64 	%fd34, [%r10+640];
	fma.rn.f64 	%fd35, %fd33, %fd34, %fd32;
	ld.shared.f64 	%fd36, [%r7+48];
	ld.shared.f64 	%fd37, [%r10+768];
	fma.rn.f64 	%fd38, %fd36, %fd37, %fd35;
	ld.shared.f64 	%fd39, [%r7+56];
	ld.shared.f64 	%fd40, [%r10+896];
	fma.rn.f64 	%fd41, %fd39, %fd40, %fd38;
	ld.shared.f64 	%fd42, [%r7+64];
	ld.shared.f64 	%fd43, [%r10+1024];
	fma.rn.f64 	%fd44, %fd42, %fd43, %fd41;
	ld.shared.f64 	%fd45, [%r7+72];
	ld.shared.f64 	%fd46, [%r10+1152];
	fma.rn.f64 	%fd47, %fd45, %fd46, %fd44;
	ld.shared.f64 	%fd48, [%r7+80];
	ld.shared.f64 	%fd49, [%r10+1280];
	fma.rn.f64 	%fd50, %fd48, %fd49, %fd47;
	ld.shared.f64 	%fd51, [%r7+88];
	ld.shared.f64 	%fd52, [%r10+1408];
	fma.rn.f64 	%fd53, %fd51, %fd52, %fd50;
	ld.shared.f64 	%fd54, [%r7+96];
	ld.shared.f64 	%fd55, [%r10+1536];
	fma.rn.f64 	%fd56, %fd54, %fd55, %fd53;
	ld.shared.f64 	%fd57, [%r7+104];
	ld.shared.f64 	%fd58, [%r10+1664];
	fma.rn.f64 	%fd59, %fd57, %fd58, %fd56;
	ld.shared.f64 	%fd60, [%r7+112];
	ld.shared.f64 	%fd61, [%r10+1792];
	fma.rn.f64 	%fd62, %fd60, %fd61, %fd59;
	ld.shared.f64 	%fd63, [%r7+120];
	ld.shared.f64 	%fd64, [%r10+1920];
	fma.rn.f64 	%fd65, %fd63, %fd64, %fd62;
	bar.sync 	0;
	ld.global.f64 	%fd66, [%rd7+128];
	st.shared.f64 	[%r8], %fd66;
	mul.wide.s32 	%rd10, %r69, 8;
	add.s64 	%rd11, %rd1, %rd10;
	ld.global.f64 	%fd67, [%rd11];
	st.shared.f64 	[%r9], %fd67;
	bar.sync 	0;
	ld.shared.f64 	%fd68, [%r7];
	ld.shared.f64 	%fd69, [%r10];
	fma.rn.f64 	%fd70, %fd68, %fd69, %fd65;
	ld.shared.f64 	%fd71, [%r7+8];
	ld.shared.f64 	%fd72, [%r10+128];
	fma.rn.f64 	%fd73, %fd71, %fd72, %fd70;
	ld.shared.f64 	%fd74, [%r7+16];
	ld.shared.f64 	%fd75, [%r10+256];
	fma.rn.f64 	%fd76, %fd74, %fd75, %fd73;
	ld.shared.f64 	%fd77, [%r7+24];
	ld.shared.f64 	%fd78, [%r10+384];
	fma.rn.f64 	%fd79, %fd77, %fd78, %fd76;
	ld.shared.f64 	%fd80, [%r7+32];
	ld.shared.f64 	%fd81, [%r10+512];
	fma.rn.f64 	%fd82, %fd80, %fd81, %fd79;
	ld.shared.f64 	%fd83, [%r7+40];
	ld.shared.f64 	%fd84, [%r10+640];
	fma.rn.f64 	%fd85, %fd83, %fd84, %fd82;
	ld.shared.f64 	%fd86, [%r7+48];
	ld.shared.f64 	%fd87, [%r10+768];
	fma.rn.f64 	%fd88, %fd86, %fd87, %fd85;
	ld.shared.f64 	%fd89, [%r7+56];
	ld.shared.f64 	%fd90, [%r10+896];
	fma.rn.f64 	%fd91, %fd89, %fd90, %fd88;
	ld.shared.f64 	%fd92, [%r7+64];
	ld.shared.f64 	%fd93, [%r10+1024];
	fma.rn.f64 	%fd94, %fd92, %fd93, %fd91;
	ld.shared.f64 	%fd95, [%r7+72];
	ld.shared.f64 	%fd96, [%r10+1152];
	fma.rn.f64 	%fd97, %fd95, %fd96, %fd94;
	ld.shared.f64 	%fd98, [%r7+80];
	ld.shared.f64 	%fd99, [%r10+1280];
	fma.rn.f64 	%fd100, %fd98, %fd99, %fd97;
	ld.shared.f64 	%fd101, [%r7+88];
	ld.shared.f64 	%fd102, [%r10+1408];
	fma.rn.f64 	%fd103, %fd101, %fd102, %fd100;
	ld.shared.f64 	%fd104, [%r7+96];
	ld.shared.f64 	%fd105, [%r10+1536];
	fma.rn.f64 	%fd106, %fd104, %fd105, %fd103;
	ld.shared.f64 	%fd107, [%r7+104];
	ld.shared.f64 	%fd108, [%r10+1664];
	fma.rn.f64 	%fd109, %fd107, %fd108, %fd106;
	ld.shared.f64 	%fd110, [%r7+112];
	ld.shared.f64 	%fd111, [%r10+1792];
	fma.rn.f64 	%fd112, %fd110, %fd111, %fd109;
	ld.shared.f64 	%fd113, [%r7+120];
	ld.shared.f64 	%fd114, [%r10+1920];
	fma.rn.f64 	%fd115, %fd113, %fd114, %fd112;
	bar.sync 	0;
	ld.global.f64 	%fd116, [%rd7+256];
	st.shared.f64 	[%r8], %fd116;
	mul.wide.s32 	%rd12, %r68, 8;
	add.s64 	%rd13, %rd1, %rd12;
	ld.global.f64 	%fd117, [%rd13];
	st.shared.f64 	[%r9], %fd117;
	bar.sync 	0;
	ld.shared.f64 	%fd118, [%r7];
	ld.shared.f64 	%fd119, [%r10];
	fma.rn.f64 	%fd120, %fd118, %fd119, %fd115;
	ld.shared.f64 	%fd121, [%r7+8];
	ld.shared.f64 	%fd122, [%r10+128];
	fma.rn.f64 	%fd123, %fd121, %fd122, %fd120;
	ld.shared.f64 	%fd124, [%r7+16];
	ld.shared.f64 	%fd125, [%r10+256];
	fma.rn.f64 	%fd126, %fd124, %fd125, %fd123;
	ld.shared.f64 	%fd127, [%r7+24];
	ld.shared.f64 	%fd128, [%r10+384];
	fma.rn.f64 	%fd129, %fd127, %fd128, %fd126;
	ld.shared.f64 	%fd130, [%r7+32];
	ld.shared.f64 	%fd131, [%r10+512];
	fma.rn.f64 	%fd132, %fd130, %fd131, %fd129;
	ld.shared.f64 	%fd133, [%r7+40];
	ld.shared.f64 	%fd134, [%r10+640];
	fma.rn.f64 	%fd135, %fd133, %fd134, %fd132;
	ld.shared.f64 	%fd136, [%r7+48];
	ld.shared.f64 	%fd137, [%r10+768];
	fma.rn.f64 	%fd138, %fd136, %fd137, %fd135;
	ld.shared.f64 	%fd139, [%r7+56];
	ld.shared.f64 	%fd140, [%r10+896];
	fma.rn.f64 	%fd141, %fd139, %fd140, %fd138;
	ld.shared.f64 	%fd142, [%r7+64];
	ld.shared.f64 	%fd143, [%r10+1024];
	fma.rn.f64 	%fd144, %fd142, %fd143, %fd141;
	ld.shared.f64 	%fd145, [%r7+72];
	ld.shared.f64 	%fd146, [%r10+1152];
	fma.rn.f64 	%fd147, %fd145, %fd146, %fd144;
	ld.shared.f64 	%fd148, [%r7+80];
	ld.shared.f64 	%fd149, [%r10+1280];
	fma.rn.f64 	%fd150, %fd148, %fd149, %fd147;
	ld.shared.f64 	%fd151, [%r7+88];
	ld.shared.f64 	%fd152, [%r10+1408];
	fma.rn.f64 	%fd153, %fd151, %fd152, %fd150;
	ld.shared.f64 	%fd154, [%r7+96];
	ld.shared.f64 	%fd155, [%r10+1536];
	fma.rn.f64 	%fd156, %fd154, %fd155, %fd153;
	ld.shared.f64 	%fd157, [%r7+104];
	ld.shared.f64 	%fd158, [%r10+1664];
	fma.rn.f64 	%fd159, %fd157, %fd158, %fd156;
	ld.shared.f64 	%fd160, [%r7+112];
	ld.shared.f64 	%fd161, [%r10+1792];
	fma.rn.f64 	%fd162, %fd160, %fd161, %fd159;
	ld.shared.f64 	%fd163, [%r7+120];
	ld.shared.f64 	%fd164, [%r10+1920];
	fma.rn.f64 	%fd165, %fd163, %fd164, %fd162;
	bar.sync 	0;
	ld.global.f64 	%fd166, [%rd7+384];
	st.shared.f64 	[%r8], %fd166;
	mul.wide.s32 	%rd14, %r67, 8;
	add.s64 	%rd15, %rd1, %rd14;
	ld.global.f64 	%fd167, [%rd15];
	st.shared.f64 	[%r9], %fd167;
	bar.sync 	0;
	ld.shared.f64 	%fd168, [%r7];
	ld.shared.f64 	%fd169, [%r10];
	fma.rn.f64 	%fd170, %fd168, %fd169, %fd165;
	ld.shared.f64 	%fd171, [%r7+8];
	ld.shared.f64 	%fd172, [%r10+128];
	fma.rn.f64 	%fd173, %fd171, %fd172, %fd170;
	ld.shared.f64 	%fd174, [%r7+16];
	ld.shared.f64 	%fd175, [%r10+256];
	fma.rn.f64 	%fd176, %fd174, %fd175, %fd173;
	ld.shared.f64 	%fd177, [%r7+24];
	ld.shared.f64 	%fd178, [%r10+384];
	fma.rn.f64 	%fd179, %fd177, %fd178, %fd176;
	ld.shared.f64 	%fd180, [%r7+32];
	ld.shared.f64 	%fd181, [%r10+512];
	fma.rn.f64 	%fd182, %fd180, %fd181, %fd179;
	ld.shared.f64 	%fd183, [%r7+40];
	ld.shared.f64 	%fd184, [%r10+640];
	fma.rn.f64 	%fd185, %fd183, %fd184, %fd182;
	ld.shared.f64 	%fd186, [%r7+48];
	ld.shared.f64 	%fd187, [%r10+768];
	fma.rn.f64 	%fd188, %fd186, %fd187, %fd185;
	ld.shared.f64 	%fd189, [%r7+56];
	ld.shared.f64 	%fd190, [%r10+896];
	fma.rn.f64 	%fd191, %fd189, %fd190, %fd188;
	ld.shared.f64 	%fd192, [%r7+64];
	ld.shared.f64 	%fd193, [%r10+1024];
	fma.rn.f64 	%fd194, %fd192, %fd193, %fd191;
	ld.shared.f64 	%fd195, [%r7+72];
	ld.shared.f64 	%fd196, [%r10+1152];
	fma.rn.f64 	%fd197, %fd195, %fd196, %fd194;
	ld.shared.f64 	%fd198, [%r7+80];
	ld.shared.f64 	%fd199, [%r10+1280];
	fma.rn.f64 	%fd200, %fd198, %fd199, %fd197;
	ld.shared.f64 	%fd201, [%r7+88];
	ld.shared.f64 	%fd202, [%r10+1408];
	fma.rn.f64 	%fd203, %fd201, %fd202, %fd200;
	ld.shared.f64 	%fd204, [%r7+96];
	ld.shared.f64 	%fd205, [%r10+1536];
	fma.rn.f64 	%fd206, %fd204, %fd205, %fd203;
	ld.shared.f64 	%fd207, [%r7+104];
	ld.shared.f64 	%fd208, [%r10+1664];
	fma.rn.f64 	%fd209, %fd207, %fd208, %fd206;
	ld.shared.f64 	%fd210, [%r7+112];
	ld.shared.f64 	%fd211, [%r10+1792];
	fma.rn.f64 	%fd212, %fd210, %fd211, %fd209;
	ld.shared.f64 	%fd213, [%r7+120];
	ld.shared.f64 	%fd214, [%r10+1920];
	fma.rn.f64 	%fd374, %fd213, %fd214, %fd212;
	bar.sync 	0;
	add.s32 	%r71, %r71, 64;
	add.s32 	%r69, %r69, %r13;
	add.s32 	%r68, %r68, %r13;
	add.s32 	%r67, %r67, %r13;
	add.s32 	%r66, %r66, %r13;
	add.s32 	%r65, %r65, 64;
	add.s32 	%r64, %r64, 4;
	setp.ne.s32 	%p3, %r64, 0;
	@%p3 bra 	$L__BB0_3;
$L__BB0_4:
	setp.eq.s32 	%p4, %r11, 0;
	@%p4 bra 	$L__BB0_9;
	setp.eq.s32 	%p5, %r11, 1;
	@%p5 bra 	$L__BB0_7;
	add.s32 	%r54, %r6, %r71;
	mul.wide.s32 	%rd16, %r54, 8;
	add.s64 	%rd17, %rd2, %rd16;
	ld.global.f64 	%fd216, [%rd17];
	st.shared.f64 	[%r8], %fd216;
	add.s32 	%r55, %r71, %r2;
	mad.lo.s32 	%r56, %r55, %r35, %r5;
	mul.wide.s32 	%rd18, %r56, 8;
	add.s64 	%rd19, %rd1, %rd18;
	ld.global.f64 	%fd217, [%rd19];
	st.shared.f64 	[%r9], %fd217;
	bar.sync 	0;
	ld.shared.f64 	%fd218, [%r7];
	ld.shared.f64 	%fd219, [%r10];
	fma.rn.f64 	%fd220, %fd218, %fd219, %fd374;
	ld.shared.f64 	%fd221, [%r7+8];
	ld.shared.f64 	%fd222, [%r10+128];
	fma.rn.f64 	%fd223, %fd221, %fd222, %fd220;
	ld.shared.f64 	%fd224, [%r7+16];
	ld.shared.f64 	%fd225, [%r10+256];
	fma.rn.f64 	%fd226, %fd224, %fd225, %fd223;
	ld.shared.f64 	%fd227, [%r7+24];
	ld.shared.f64 	%fd228, [%r10+384];
	fma.rn.f64 	%fd229, %fd227, %fd228, %fd226;
	ld.shared.f64 	%fd230, [%r7+32];
	ld.shared.f64 	%fd231, [%r10+512];
	fma.rn.f64 	%fd232, %fd230, %fd231, %fd229;
	ld.shared.f64 	%fd233, [%r7+40];
	ld.shared.f64 	%fd234, [%r10+640];
	fma.rn.f64 	%fd235, %fd233, %fd234, %fd232;
	ld.shared.f64 	%fd236, [%r7+48];
	ld.shared.f64 	%fd237, [%r10+768];
	fma.rn.f64 	%fd238, %fd236, %fd237, %fd235;
	ld.shared.f64 	%fd239, [%r7+56];
	ld.shared.f64 	%fd240, [%r10+896];
	fma.rn.f64 	%fd241, %fd239, %fd240, %fd238;
	ld.shared.f64 	%fd242, [%r7+64];
	ld.shared.f64 	%fd243, [%r10+1024];
	fma.rn.f64 	%fd244, %fd242, %fd243, %fd241;
	ld.shared.f64 	%fd245, [%r7+72];
	ld.shared.f64 	%fd246, [%r10+1152];
	fma.rn.f64 	%fd247, %fd245, %fd246, %fd244;
	ld.shared.f64 	%fd248, [%r7+80];
	ld.shared.f64 	%fd249, [%r10+1280];
	fma.rn.f64 	%fd250, %fd248, %fd249, %fd247;
	ld.shared.f64 	%fd251, [%r7+88];
	ld.shared.f64 	%fd252, [%r10+1408];
	fma.rn.f64 	%fd253, %fd251, %fd252, %fd250;
	ld.shared.f64 	%fd254, [%r7+96];
	ld.shared.f64 	%fd255, [%r10+1536];
	fma.rn.f64 	%fd256, %fd254, %fd255, %fd253;
	ld.shared.f64 	%fd257, [%r7+104];
	ld.shared.f64 	%fd258, [%r10+1664];
	fma.rn.f64 	%fd259, %fd257, %fd258, %fd256;
	ld.shared.f64 	%fd260, [%r7+112];
	ld.shared.f64 	%fd261, [%r10+1792];
	fma.rn.f64 	%fd262, %fd260, %fd261, %fd259;
	ld.shared.f64 	%fd263, [%r7+120];
	ld.shared.f64 	%fd264, [%r10+1920];
	fma.rn.f64 	%fd265, %fd263, %fd264, %fd262;
	bar.sync 	0;
	ld.global.f64 	%fd266, [%rd17+128];
	st.shared.f64 	[%r8], %fd266;
	add.s32 	%r57, %r55, 16;
	mad.lo.s32 	%r58, %r57, %r35, %r5;
	mul.wide.s32 	%rd20, %r58, 8;
	add.s64 	%rd21, %rd1, %rd20;
	ld.global.f64 	%fd267, [%rd21];
	st.shared.f64 	[%r9], %fd267;
	bar.sync 	0;
	ld.shared.f64 	%fd268, [%r7];
	ld.shared.f64 	%fd269, [%r10];
	fma.rn.f64 	%fd270, %fd268, %fd269, %fd265;
	ld.shared.f64 	%fd271, [%r7+8];
	ld.shared.f64 	%fd272, [%r10+128];
	fma.rn.f64 	%fd273, %fd271, %fd272, %fd270;
	ld.shared.f64 	%fd274, [%r7+16];
	ld.shared.f64 	%fd275, [%r10+256];
	fma.rn.f64 	%fd276, %fd274, %fd275, %fd273;
	ld.shared.f64 	%fd277, [%r7+24];
	ld.shared.f64 	%fd278, [%r10+384];
	fma.rn.f64 	%fd279, %fd277, %fd278, %fd276;
	ld.shared.f64 	%fd280, [%r7+32];
	ld.shared.f64 	%fd281, [%r10+512];
	fma.rn.f64 	%fd282, %fd280, %fd281, %fd279;
	ld.shared.f64 	%fd283, [%r7+40];
	ld.shared.f64 	%fd284, [%r10+640];
	fma.rn.f64 	%fd285, %fd283, %fd284, %fd282;
	ld.shared.f64 	%fd286, [%r7+48];
	ld.shared.f64 	%fd287, [%r10+768];
	fma.rn.f64 	%fd288, %fd286, %fd287, %fd285;
	ld.shared.f64 	%fd289, [%r7+56];
	ld.shared.f64 	%fd290, [%r10+896];
	fma.rn.f64 	%fd291, %fd289, %fd290, %fd288;
	ld.shared.f64 	%fd292, [%r7+64];
	ld.shared.f64 	%fd293, [%r10+1024];
	fma.rn.f64 	%fd294, %fd292, %fd293, %fd291;
	ld.shared.f64 	%fd295, [%r7+72];
	ld.shared.f64 	%fd296, [%r10+1152];
	fma.rn.f64 	%fd297, %fd295, %fd296, %fd294;
	ld.shared.f64 	%fd298, [%r7+80];
	ld.shared.f64 	%fd299, [%r10+1280];
	fma.rn.f64 	%fd300, %fd298, %fd299, %fd297;
	ld.shared.f64 	%fd301, [%r7+88];
	ld.shared.f64 	%fd302, [%r10+1408];
	fma.rn.f64 	%fd303, %fd301, %fd302, %fd300;
	ld.shared.f64 	%fd304, [%r7+96];
	ld.shared.f64 	%fd305, [%r10+1536];
	fma.rn.f64 	%fd306, %fd304, %fd305, %fd303;
	ld.shared.f64 	%fd307, [%r7+104];
	ld.shared.f64 	%fd308, [%r10+1664];
	fma.rn.f64 	%fd309, %fd307, %fd308, %fd306;
	ld.shared.f64 	%fd310, [%r7+112];
	ld.shared.f64 	%fd311, [%r10+1792];
	fma.rn.f64 	%fd312, %fd310, %fd311, %fd309;
	ld.shared.f64 	%fd313, [%r7+120];
	ld.shared.f64 	%fd314, [%r10+1920];
	fma.rn.f64 	%fd374, %fd313, %fd314, %fd312;
	bar.sync 	0;
	add.s32 	%r71, %r71, 32;
$L__BB0_7:
	and.b32  	%r59, %r36, 1;
	setp.eq.b32 	%p6, %r59, 1;
	not.pred 	%p7, %p6;
	@%p7 bra 	$L__BB0_9;
	add.s32 	%r60, %r6, %r71;
	mul.wide.s32 	%rd22, %r60, 8;
	add.s64 	%rd23, %rd2, %rd22;
	ld.global.f64 	%fd315, [%rd23];
	st.shared.f64 	[%r8], %fd315;
	add.s32 	%r61, %r71, %r2;
	mad.lo.s32 	%r62, %r61, %r35, %r5;
	mul.wide.s32 	%rd24, %r62, 8;
	add.s64 	%rd25, %rd1, %rd24;
	ld.global.f64 	%fd316, [%rd25];
	st.shared.f64 	[%r9], %fd316;
	bar.sync 	0;
	ld.shared.f64 	%fd317, [%r7];
	ld.shared.f64 	%fd318, [%r10];
	fma.rn.f64 	%fd319, %fd317, %fd318, %fd374;
	ld.shared.f64 	%fd320, [%r7+8];
	ld.shared.f64 	%fd321, [%r10+128];
	fma.rn.f64 	%fd322, %fd320, %fd321, %fd319;
	ld.shared.f64 	%fd323, [%r7+16];
	ld.shared.f64 	%fd324, [%r10+256];
	fma.rn.f64 	%fd325, %fd323, %fd324, %fd322;
	ld.shared.f64 	%fd326, [%r7+24];
	ld.shared.f64 	%fd327, [%r10+384];
	fma.rn.f64 	%fd328, %fd326, %fd327, %fd325;
	ld.shared.f64 	%fd329, [%r7+32];
	ld.shared.f64 	%fd330, [%r10+512];
	fma.rn.f64 	%fd331, %fd329, %fd330, %fd328;
	ld.shared.f64 	%fd332, [%r7+40];
	ld.shared.f64 	%fd333, [%r10+640];
	fma.rn.f64 	%fd334, %fd332, %fd333, %fd331;
	ld.shared.f64 	%fd335, [%r7+48];
	ld.shared.f64 	%fd336, [%r10+768];
	fma.rn.f64 	%fd337, %fd335, %fd336, %fd334;
	ld.shared.f64 	%fd338, [%r7+56];
	ld.shared.f64 	%fd339, [%r10+896];
	fma.rn.f64 	%fd340, %fd338, %fd339, %fd337;
	ld.shared.f64 	%fd341, [%r7+64];
	ld.shared.f64 	%fd342, [%r10+1024];
	fma.rn.f64 	%fd343, %fd341, %fd342, %fd340;
	ld.shared.f64 	%fd344, [%r7+72];
	ld.shared.f64 	%fd345, [%r10+1152];
	fma.rn.f64 	%fd346, %fd344, %fd345, %fd343;
	ld.shared.f64 	%fd347, [%r7+80];
	ld.shared.f64 	%fd348, [%r10+1280];
	fma.rn.f64 	%fd349, %fd347, %fd348, %fd346;
	ld.shared.f64 	%fd350, [%r7+88];
	ld.shared.f64 	%fd351, [%r10+1408];
	fma.rn.f64 	%fd352, %fd350, %fd351, %fd349;
	ld.shared.f64 	%fd353, [%r7+96];
	ld.shared.f64 	%fd354, [%r10+1536];
	fma.rn.f64 	%fd355, %fd353, %fd354, %fd352;
	ld.shared.f64 	%fd356, [%r7+104];
	ld.shared.f64 	%fd357, [%r10+1664];
	fma.rn.f64 	%fd358, %fd356, %fd357, %fd355;
	ld.shared.f64 	%fd359, [%r7+112];
	ld.shared.f64 	%fd360, [%r10+1792];
	fma.rn.f64 	%fd361, %fd359, %fd360, %fd358;
	ld.shared.f64 	%fd362, [%r7+120];
	ld.shared.f64 	%fd363, [%r10+1920];
	fma.rn.f64 	%fd374, %fd362, %fd363, %fd361;
	bar.sync 	0;
$L__BB0_9:
	ld.param.u64 	%rd29, [_Z7k_dgemmdPdS_dS_ii_param_4];
	ld.param.f64 	%fd368, [_Z7k_dgemmdPdS_dS_ii_param_3];
	ld.param.f64 	%fd367, [_Z7k_dgemmdPdS_dS_ii_param_0];
	cvta.to.global.u64 	%rd26, %rd29;
	mad.lo.s32 	%r63, %r35, %r3, %r5;
	mul.wide.s32 	%rd27, %r63, 8;
	add.s64 	%rd28, %rd26, %rd27;
	ld.global.f64 	%fd364, [%rd28];
	mul.f64 	%fd365, %fd368, %fd364;
	fma.rn.f64 	%fd366, %fd367, %fd374, %fd365;
	st.global.f64 	[%rd28], %fd366;
	ret;

}


// ===== COMPILED SASS (sm_100) =====

	.target	sm_100

	.elftype	@"ET_EXEC"


//--------------------- .note.nv.tkinfo           --------------------------
	.section	.note.nv.tkinfo,"",@"SHT_NOTE"
	.sectionflags	@"SHF_NOTE_NV_TKINFO"
	.tkinfo
        /*0018*/ 	.word	0x00000002
        /*0030*/ 	.string	""
        /*0030*/ 	.string	"ptxas"
        /*0030*/ 	.string	"Cuda compilation tools, release 13.0, V13.0.88"
        /*0030*/ 	.string	"Build cuda_13.0.r13.0/compiler.36424714_0"
        /*0030*/ 	.string	"-arch sm_100 -m 64 "



//--------------------- .note.nv.cuinfo           --------------------------
	.section	.note.nv.cuinfo,"",@"SHT_NOTE"
	.sectionflags	@"SHF_NOTE_NV_CUINFO"
        /*0018*/ 	.short	0x0002
        /*001a*/ 	.short	0x0064
        /*001c*/ 	.short	0x0082
	.zero		2


//--------------------- .nv.info                  --------------------------
	.section	.nv.info,"",@"SHT_CUDA_INFO"
	.align	4


	//----- nvinfo : EIATTR_REGCOUNT
	.align		4
        /*0000*/ 	.byte	0x04, 0x2f
        /*0002*/ 	.short	(.L_1 - .L_0)
	.align		4
.L_0:
        /*0004*/ 	.word	index@(_Z7k_dgemmdPdS_dS_ii)
        /*0008*/ 	.word	0x00000028


	//----- nvinfo : EIATTR_FRAME_SIZE
	.align		4
.L_1:
        /*000c*/ 	.byte	0x04, 0x11
        /*000e*/ 	.short	(.L_3 - .L_2)
	.align		4
.L_2:
        /*0010*/ 	.word	index@(_Z7k_dgemmdPdS_dS_ii)
        /*0014*/ 	.word	0x00000000


	//----- nvinfo : EIATTR_MIN_STACK_SIZE
	.align		4
.L_3:
        /*0018*/ 	.byte	0x04, 0x12
        /*001a*/ 	.short	(.L_5 - .L_4)
	.align		4
.L_4:
        /*001c*/ 	.word	index@(_Z7k_dgemmdPdS_dS_ii)
        /*0020*/ 	.word	0x00000000
.L_5:


//--------------------- .nv.compat                --------------------------
	.section	.nv.compat,"",@"SHT_CUDA_COMPAT_INFO"
	.align	4
        /*0000*/ 	.byte	0x02, 0x09, 0x00, 0x00, 0x02, 0x02, 0x01, 0x00, 0x02, 0x05, 0x05, 0x00, 0x03, 0x07, 0x01, 0x01
        /*0010*/ 	.byte	0x02, 0x03, 0x00, 0x00, 0x02, 0x06, 0x01, 0x00, 0x04, 0x0b, 0x08, 0x00, 0x01, 0x00, 0x00, 0x00
        /*0020*/ 	.byte	0x00, 0x00, 0x00, 0x00


//--------------------- .nv.info._Z7k_dgemmdPdS_dS_ii --------------------------
	.section	.nv.info._Z7k_dgemmdPdS_dS_ii,"",@"SHT_CUDA_INFO"
	.sectionflags	@""
	.align	4


	//----- nvinfo : EIATTR_CUDA_API_VERSION
	.align		4
        /*0000*/ 	.byte	0x04, 0x37
        /*0002*/ 	.short	(.L_7 - .L_6)
.L_6:
        /*0004*/ 	.word	0x00000082


	//----- nvinfo : EIATTR_KPARAM_INFO
	.align		4
.L_7:
        /*0008*/ 	.byte	0x04, 0x17
        /*000a*/ 	.short	(.L_9 - .L_8)
.L_8:
        /*000c*/ 	.word	0x00000000
        /*0010*/ 	.short	0x0006
        /*0012*/ 	.short	0x002c
        /*0014*/ 	.byte	0x00, 0xf0, 0x11, 0x00


	//----- nvinfo : EIATTR_KPARAM_INFO
	.align		4
.L_9:
        /*0018*/ 	.byte	0x04, 0x17
        /*001a*/ 	.short	(.L_11 - .L_10)
.L_10:
        /*001c*/ 	.word	0x00000000
        /*0020*/ 	.short	0x0005
        /*0022*/ 	.short	0x0028
        /*0024*/ 	.byte	0x00, 0xf0, 0x11, 0x00


	//----- nvinfo : EIATTR_KPARAM_INFO
	.align		4
.L_11:
        /*0028*/ 	.byte	0x04, 0x17
        /*002a*/ 	.short	(.L_13 - .L_12)
.L_12:
        /*002c*/ 	.word	0x00000000
        /*0030*/ 	.short	0x0004
        /*0032*/ 	.short	0x0020
        /*0034*/ 	.byte	0x00, 0xf5, 0x21, 0x00


	//----- nvinfo : EIATTR_KPARAM_INFO
	.align		4
.L_13:
        /*0038*/ 	.byte	0x04, 0x17
        /*003a*/ 	.short	(.L_15 - .L_14)
.L_14:
        /*003c*/ 	.word	0x00000000
        /*0040*/ 	.short	0x0003
        /*0042*/ 	.short	0x0018
        /*0044*/ 	.byte	0x00, 0xf0, 0x21, 0x00


	//----- nvinfo : EIATTR_KPARAM_INFO
	.align		4
.L_15:
        /*0048*/ 	.byte	0x04, 0x17
        /*004a*/ 	.short	(.L_17 - .L_16)
.L_16:
        /*004c*/ 	.word	0x00000000
        /*0050*/ 	.short	0x0002
        /*0052*/ 	.short	0x0010
        /*0054*/ 	.byte	0x00, 0xf5, 0x21, 0x00


	//----- nvinfo : EIATTR_KPARAM_INFO
	.align		4
.L_17:
        /*0058*/ 	.byte	0x04, 0x17
        /*005a*/ 	.short	(.L_19 - .L_18)
.L_18:
        /*005c*/ 	.word	0x00000000
        /*0060*/ 	.short	0x0001
        /*0062*/ 	.short	0x0008
        /*0064*/ 	.byte	0x00, 0xf5, 0x21, 0x00


	//----- nvinfo : EIATTR_KPARAM_INFO
	.align		4
.L_19:
        /*0068*/ 	.byte	0x04, 0x17
        /*006a*/ 	.short	(.L_21 - .L_20)
.L_20:
        /*006c*/ 	.word	0x00000000
        /*0070*/ 	.short	0x0000
        /*0072*/ 	.short	0x0000
        /*0074*/ 	.byte	0x00, 0xf0, 0x21, 0x00


	//----- nvinfo : EIATTR_SPARSE_MMA_MASK
	.align		4
.L_21:
        /*0078*/ 	.byte	0x03, 0x50
        /*007a*/ 	.short	0x0000


	//----- nvinfo : EIATTR_MAXREG_COUNT
	.align		4
        /*007c*/ 	.byte	0x03, 0x1b
        /*007e*/ 	.short	0x00ff


	//----- nvinfo : EIATTR_NUM_BARRIERS
	.align		4
        /*0080*/ 	.byte	0x02, 0x4c
        /*0082*/ 	.byte	0x01
	.zero		1


	//----- nvinfo : EIATTR_MERCURY_ISA_VERSION
	.align		4
        /*0084*/ 	.byte	0x03, 0x5f
        /*0086*/ 	.short	0x0101


	//----- nvinfo : EIATTR_VRC_CTA_INIT_COUNT
	.align		4
        /*0088*/ 	.byte	0x02, 0x4a
	.zero		1
	.zero		1


	//----- nvinfo : EIATTR_EXIT_INSTR_OFFSETS
	.align		4
        /*008c*/ 	.byte	0x04, 0x1c
        /*008e*/ 	.short	(.L_23 - .L_22)


	//   ....[0]....
.L_22:
        /*0090*/ 	.word	0x00001a10


	//----- nvinfo : EIATTR_CBANK_PARAM_SIZE
	.align		4
.L_23:
        /*0094*/ 	.byte	0x03, 0x19
        /*0096*/ 	.short	0x0030


	//----- nvinfo : EIATTR_PARAM_CBANK
	.align		4
        /*0098*/ 	.byte	0x04, 0x0a
        /*009a*/ 	.short	(.L_25 - .L_24)
	.align		4
.L_24:
        /*009c*/ 	.word	index@(.nv.constant0._Z7k_dgemmdPdS_dS_ii)
        /*00a0*/ 	.short	0x0380
        /*00a2*/ 	.short	0x0030


	//----- nvinfo : EIATTR_SW_WAR
	.align		4
.L_25:
        /*00a4*/ 	.byte	0x04, 0x36
        /*00a6*/ 	.short	(.L_27 - .L_26)
.L_26:
        /*00a8*/ 	.word	0x00000008
.L_27:


//--------------------- .nv.callgraph             --------------------------
	.section	.nv.callgraph,"",@"SHT_CUDA_CALLGRAPH"
	.align	4
	.sectionentsize	8
	.align		4
        /*0000*/ 	.word	0x00000000
	.align		4
        /*0004*/ 	.word	0xffffffff
	.align		4
        /*0008*/ 	.word	0x00000000
	.align		4
        /*000c*/ 	.word	0xfffffffe
	.align		4
        /*0010*/ 	.word	0x00000000
	.align		4
        /*0014*/ 	.word	0xfffffffd
	.align		4
        /*0018*/ 	.word	0x00000000
	.align		4
        /*001c*/ 	.word	0xfffffffc


//--------------------- .text._Z7k_dgemmdPdS_dS_ii --------------------------
	.section	.text._Z7k_dgemmdPdS_dS_ii,"ax",@progbits
	.align	128
        .global         _Z7k_dgemmdPdS_dS_ii
        .type           _Z7k_dgemmdPdS_dS_ii,@function
        .size           _Z7k_dgemmdPdS_dS_ii,(.L_x_5 - _Z7k_dgemmdPdS_dS_ii)
        .other          _Z7k_dgemmdPdS_dS_ii,@"STO_CUDA_ENTRY STV_DEFAULT"
_Z7k_dgemmdPdS_dS_ii:
.text._Z7k_dgemmdPdS_dS_ii:
[----:B------:R-:W-:Y:S01]  /*0000*/  LDC R1, c[0x0][0x37c] ;  /* 0x0000df00ff017b82 */ /* 0x000fe20000000800 */
[----:B------:R-:W0:Y:S01]  /*0010*/  S2R R0, SR_TID.Y ;  /* 0x0000000000007919 */ /* 0x000e220000002200 */
[----:B------:R-:W1:Y:S01]  /*0020*/  LDCU UR8, c[0x0][0x3ac] ;  /* 0x00007580ff0877ac */ /* 0x000e620008000800 */
[----:B------:R-:W-:Y:S01]  /*0030*/  CS2R R32, SRZ ;  /* 0x0000000000207805 */ /* 0x000fe2000001ff00 */
[----:B------:R-:W0:Y:S01]  /*0040*/  S2R R21, SR_CTAID.Y ;  /* 0x0000000000157919 */ /* 0x000e220000002600 */
[----:B------:R-:W2:Y:S01]  /*0050*/  LDCU.64 UR10, c[0x0][0x358] ;  /* 0x00006b00ff0a77ac */ /* 0x000ea20008000a00 */
[----:B------:R-:W3:Y:S01]  /*0060*/  S2R R15, SR_TID.X ;  /* 0x00000000000f7919 */ /* 0x000ee20000002100 */
[----:B------:R-:W3:Y:S01]  /*0070*/  S2R R24, SR_CTAID.X ;  /* 0x0000000000187919 */ /* 0x000ee20000002500 */
[----:B-1----:R-:W-:Y:S01]  /*0080*/  UISETP.GE.AND UP0, UPT, UR8, 0x1, UPT ;  /* 0x000000010800788c */ /* 0x002fe2000bf06270 */
[----:B0-----:R-:W-:Y:S02]  /*0090*/  LEA R21, R21, R0, 0x4 ;  /* 0x0000000015157211 */ /* 0x001fe400078e20ff */
[----:B---3--:R-:W-:-:S06]  /*00a0*/  LEA R20, R24, R15, 0x4 ;  /* 0x0000000f18147211 */ /* 0x008fcc00078e20ff */
[----:B--2---:R-:W-:Y:S05]  /*00b0*/  BRA.U !UP0, `(.L_x_0) ;  /* 0x00000019082c7547 */ /* 0x004fea000b800000 */
[----:B------:R-:W0:Y:S01]  /*00c0*/  S2UR UR7, SR_CgaCtaId ;  /* 0x00000000000779c3 */ /* 0x000e220000008800 */
[----:B------:R-:W-:Y:S01]  /*00d0*/  UMOV UR4, 0x400 ;  /* 0x0000040000047882 */ /* 0x000fe20000000000 */
[----:B------:R-:W-:Y:S01]  /*00e0*/  UISETP.GE.U32.AND UP1, UPT, UR8, 0x4, UPT ;  /* 0x000000040800788c */ /* 0x000fe2000bf26070 */
[----:B------:R-:W-:Y:S01]  /*00f0*/  CS2R R32, SRZ ;  /* 0x0000000000207805 */ /* 0x000fe2000001ff00 */
[----:B------:R-:W-:Y:S02]  /*0100*/  UIADD3 UR6, UPT, UPT, UR4, 0x800, URZ ;  /* 0x0000080004067890 */ /* 0x000fe4000fffe0ff */
[----:B------:R-:W-:Y:S02]  /*0110*/  ULOP3.LUT UR9, UR8, 0x3, URZ, 0xc0, !UPT ;  /* 0x0000000308097892 */ /* 0x000fe4000f8ec0ff */
[----:B------:R-:W1:Y:S02]  /*0120*/  LDC R2, c[0x0][0x3a8] ;  /* 0x0000ea00ff027b82 */ /* 0x000e640000000800 */
[----:B------:R-:W-:-:S02]  /*0130*/  UISETP.NE.AND UP0, UPT, UR9, URZ, UPT ;  /* 0x000000ff0900728c */ /* 0x000fc4000bf05270 */
[----:B0-----:R-:W-:Y:S02]  /*0140*/  ULEA UR5, UR7, UR4, 0x18 ;  /* 0x0000000407057291 */ /* 0x001fe4000f8ec0ff */
[----:B------:R-:W-:Y:S01]  /*0150*/  ULEA UR6, UR7, UR6, 0x18 ;  /* 0x0000000607067291 */ /* 0x000fe2000f8ec0ff */
[----:B------:R-:W-:-:S03]  /*0160*/  UMOV UR4, URZ ;  /* 0x000000ff00047c82 */ /* 0x000fc60008000000 */
[C---:B------:R-:W-:Y:S02]  /*0170*/  LEA R6, R0.reuse, UR5, 0x7 ;  /* 0x0000000500067c11 */ /* 0x040fe4000f8e38ff */
[----:B------:R-:W-:Y:S01]  /*0180*/  LEA R3, R15, UR6, 0x3 ;  /* 0x000000060f037c11 */ /* 0x000fe2000f8e18ff */
[----:B-1----:R-:W-:Y:S01]  /*0190*/  IMAD R7, R21, R2, R15 ;  /* 0x0000000215077224 */ /* 0x002fe200078e020f */
[----:B------:R-:W-:Y:S02]  /*01a0*/  LEA R4, R15, R6, 0x3 ;  /* 0x000000060f047211 */ /* 0x000fe400078e18ff */
[----:B------:R-:W-:Y:S01]  /*01b0*/  LEA R5, R0, R3, 0x7 ;  /* 0x0000000300057211 */ /* 0x000fe200078e38ff */
[----:B------:R-:W-:Y:S06]  /*01c0*/  BRA.U !UP1, `(.L_x_1) ;  /* 0x0000000d09607547 */ /* 0x000fec000b800000 */
[C---:B------:R-:W-:Y:S01]  /*01d0*/  IADD3 R9, PT, PT, R0.reuse, 0x10, RZ ;  /* 0x0000001000097810 */ /* 0x040fe20007ffe0ff */
[C---:B------:R-:W-:Y:S01]  /*01e0*/  VIADD R13, R0.reuse, 0x30 ;  /* 0x00000030000d7836 */ /* 0x040fe20000000000 */
[C---:B------:R-:W-:Y:S01]  /*01f0*/  IADD3 R11, PT, PT, R0.reuse, 0x20, RZ ;  /* 0x00000020000b7810 */ /* 0x040fe20007ffe0ff */
[-CC-:B------:R-:W-:Y:S01]  /*0200*/  IMAD R23, R0, R2.reuse, R15.reuse ;  /* 0x0000000200177224 */ /* 0x180fe200078e020f */
[----:B------:R-:W-:Y:S01]  /*0210*/  ULOP3.LUT UR4, UR8, 0x7ffffffc, URZ, 0xc0, !UPT ;  /* 0x7ffffffc08047892 */ /* 0x000fe2000f8ec0ff */
[-CC-:B------:R-:W-:Y:S01]  /*0220*/  IMAD R9, R9, R2.reuse, R15.reuse ;  /* 0x0000000209097224 */ /* 0x180fe200078e020f */
[----:B------:R-:W-:Y:S01]  /*0230*/  CS2R R32, SRZ ;  /* 0x0000000000207805 */ /* 0x000fe2000001ff00 */
[-CC-:B------:R-:W-:Y:S01]  /*0240*/  IMAD R11, R11, R2.reuse, R15.reuse ;  /* 0x000000020b0b7224 */ /* 0x180fe200078e020f */
[C---:B------:R-:W-:Y:S01]  /*0250*/  LEA R23, R24.reuse, R23, 0x4 ;  /* 0x0000001718177211 */ /* 0x040fe200078e20ff */
[----:B------:R-:W-:Y:S01]  /*0260*/  IMAD R13, R13, R2, R15 ;  /* 0x000000020d0d7224 */ /* 0x000fe200078e020f */
[C---:B------:R-:W-:Y:S01]  /*0270*/  LEA R26, R24.reuse, R9, 0x4 ;  /* 0x00000009181a7211 */ /* 0x040fe200078e20ff */
[----:B------:R-:W-:Y:S01]  /*0280*/  IMAD.MOV.U32 R22, RZ, RZ, R7 ;  /* 0x000000ffff167224 */ /* 0x000fe200078e0007 */
[C---:B------:R-:W-:Y:S01]  /*0290*/  LEA R25, R24.reuse, R11, 0x4 ;  /* 0x0000000b18197211 */ /* 0x040fe200078e20ff */
[----:B------:R-:W-:Y:S01]  /*02a0*/  UIADD3 UR5, UPT, UPT, -UR4, URZ, URZ ;  /* 0x000000ff04057290 */ /* 0x000fe2000fffe1ff */
[----:B------:R-:W-:-:S02]  /*02b0*/  LEA R24, R24, R13, 0x4 ;  /* 0x0000000d18187211 */ /* 0x000fc400078e20ff */
[----:B------:R-:W-:-:S09]  /*02c0*/  UMOV UR4, URZ ;  /* 0x000000ff00047c82 */ /* 0x000fd20008000000 */
.L_x_2:
[----:B------:R-:W0:Y:S08]  /*02d0*/  LDC.64 R28, c[0x0][0x388] ;  /* 0x0000e200ff1c7b82 */ /* 0x000e300000000a00 */
[----:B------:R-:W1:Y:S01]  /*02e0*/  LDC.64 R30, c[0x0][0x390] ;  /* 0x0000e400ff1e7b82 */ /* 0x000e620000000a00 */
[----:B0-----:R-:W-:-:S05]  /*02f0*/  IMAD.WIDE R28, R22, 0x8, R28 ;  /* 0x00000008161c7825 */ /* 0x001fca00078e021c */
[----:B------:R-:W2:Y:S01]  /*0300*/  LDG.E.64 R10, desc[UR10][R28.64] ;  /* 0x0000000a1c0a7981 */ /* 0x000ea2000c1e1b00 */
[----:B-1----:R-:W-:-:S05]  /*0310*/  IMAD.WIDE R36, R23, 0x8, R30 ;  /* 0x0000000817247825 */ /* 0x002fca00078e021e */
[----:B------:R-:W3:Y:S04]  /*0320*/  LDG.E.64 R8, desc[UR10][R36.64] ;  /* 0x0000000a24087981 */ /* 0x000ee8000c1e1b00 */
[----:B--2---:R-:W-:Y:S04]  /*0330*/  STS.64 [R4], R10 ;  /* 0x0000000a04007388 */ /* 0x004fe80000000a00 */
[----:B---3--:R-:W-:Y:S01]  /*0340*/  STS.64 [R5], R8 ;  /* 0x0000000805007388 */ /* 0x008fe20000000a00 */
[----:B------:R-:W-:Y:S06]  /*0350*/  BAR.SYNC.DEFER_BLOCKING 0x0 ;  /* 0x0000000000007b1d */ /* 0x000fec0000010000 */
[----:B------:R-:W-:Y:S04]  /*0360*/  LDS.64 R16, [R3] ;  /* 0x0000000003107984 */ /* 0x000fe80000000a00 */
[----:B------:R-:W0:Y:S04]  /*0370*/  LDS.128 R12, [R6] ;  /* 0x00000000060c7984 */ /* 0x000e280000000c00 */
[----:B------:R-:W1:Y:S04]  /*0380*/  LDS.64 R34, [R3+0x80] ;  /* 0x0000800003227984 */ /* 0x000e680000000a00 */
[----:B------:R-:W-:Y:S04]  /*0390*/  LDS.64 R18, [R3+0x100] ;  /* 0x0001000003127984 */ /* 0x000fe80000000a00 */
[----:B------:R-:W2:Y:S01]  /*03a0*/  LDS.128 R8, [R6+0x10] ;  /* 0x0000100006087984 */ /* 0x000ea20000000c00 */
[----:B0-----:R-:W-:-:S03]  /*03b0*/  DFMA R12, R12, R16, R32 ;  /* 0x000000100c0c722b */ /* 0x001fc60000000020 */
[----:B------:R-:W0:Y:S04]  /*03c0*/  LDS.64 R32, [R3+0x180] ;  /* 0x0001800003207984 */ /* 0x000e280000000a00 */
[----:B------:R-:W-:Y:S01]  /*03d0*/  LDS.64 R16, [R3+0x200] ;  /* 0x0002000003107984 */ /* 0x000fe20000000a00 */
[----:B-1----:R-:W-:-:S03]  /*03e0*/  DFMA R34, R34, R14, R12 ;  /* 0x0000000e2222722b */ /* 0x002fc6000000000c */
[----:B------:R-:W1:Y:S05]  /*03f0*/  LDS.128 R12, [R6+0x20] ;  /* 0x00002000060c7984 */ /* 0x000e6a0000000c00 */
[----:B--2---:R-:W-:Y:S01]  /*0400*/  DFMA R34, R8, R18, R34 ;  /* 0x000000120822722b */ /* 0x004fe20000000022 */
[----:B------:R-:W2:Y:S07]  /*0410*/  LDS.64 R18, [R3+0x280] ;  /* 0x0002800003127984 */ /* 0x000eae0000000a00 */
[----:B0-----:R-:W-:Y:S01]  /*0420*/  DFMA R34, R32, R10, R34 ;  /* 0x0000000a2022722b */ /* 0x001fe20000000022 */
[----:B------:R-:W-:Y:S04]  /*0430*/  LDS.64 R32, [R3+0x300] ;  /* 0x0003000003207984 */ /* 0x000fe80000000a00 */
[----:B------:R-:W0:Y:S03]  /*0440*/  LDS.128 R8, [R6+0x30] ;  /* 0x0000300006087984 */ /* 0x000e260000000c00 */
[----:B-1----:R-:W-:Y:S01]  /*0450*/  DFMA R34, R12, R16, R34 ;  /* 0x000000100c22722b */ /* 0x002fe20000000022 */
[----:B------:R-:W1:Y:S07]  /*0460*/  LDS.64 R16, [R3+0x380] ;  /* 0x0003800003107984 */ /* 0x000e6e0000000a00 */
[----:B--2---:R-:W-:Y:S01]  /*0470*/  DFMA R34, R18, R14, R34 ;  /* 0x0000000e1222722b */ /* 0x004fe20000000022 */
[----:B------:R-:W-:Y:S04]  /*0480*/  LDS.64 R18, [R3+0x400] ;  /* 0x0004000003127984 */ /* 0x000fe80000000a00 */
[----:B------:R-:W2:Y:S03]  /*0490*/  LDS.128 R12, [R6+0x40] ;  /* 0x00004000060c7984 */ /* 0x000ea60000000c00 */
[----:B0-----:R-:W-:Y:S01]  /*04a0*/  DFMA R34, R8, R32, R34 ;  /* 0x000000200822722b */ /* 0x001fe20000000022 */
[----:B------:R-:W0:Y:S07]  /*04b0*/  LDS.64 R32, [R3+0x480] ;  /* 0x0004800003207984 */ /* 0x000e2e0000000a00 */
[----:B-1----:R-:W-:Y:S01]  /*04c0*/  DFMA R34, R16, R10, R34 ;  /* 0x0000000a1022722b */ /* 0x002fe20000000022 */
[----:B------:R-:W-:Y:S04]  /*04d0*/  LDS.64 R16, [R3+0x500] ;  /* 0x0005000003107984 */ /* 0x000fe80000000a00 */
[----:B------:R-:W1:Y:S03]  /*04e0*/  LDS.128 R8, [R6+0x50] ;  /* 0x0000500006087984 */ /* 0x000e660000000c00 */
[----:B--2---:R-:W-:Y:S01]  /*04f0*/  DFMA R12, R12, R18, R34 ;  /* 0x000000120c0c722b */ /* 0x004fe20000000022 */
[----:B------:R-:W2:Y:S04]  /*0500*/  LDS.64 R18, [R3+0x580] ;  /* 0x0005800003127984 */ /* 0x000ea80000000a00 */
[----:B------:R-:W-:Y:S03]  /*0510*/  LDS.64 R34, [R3+0x600] ;  /* 0x0006000003227984 */ /* 0x000fe60000000a00 */
[----:B0-----:R-:W-:-:S02]  /*0520*/  DFMA R32, R32, R14, R12 ;  /* 0x0000000e2020722b */ /* 0x001fc4000000000c */
[----:B------:R-:W0:Y:S06]  /*0530*/  LDS.128 R12, [R6+0x60] ;  /* 0x00006000060c7984 */ /* 0x000e2c0000000c00 */
[----:B-1----:R-:W-:Y:S02]  /*0540*/  DFMA R8, R8, R16, R32 ;  /* 0x000000100808722b */ /* 0x002fe40000000020 */
[----:B------:R-:W1:Y:S04]  /*0550*/  LDS.64 R32, [R3+0x680] ;  /* 0x0006800003207984 */ /* 0x000e680000000a00 */
[----:B------:R-:W-:Y:S02]  /*0560*/  LDS.64 R16, [R3+0x700] ;  /* 0x0007000003107984 */ /* 0x000fe40000000a00 */
[----:B--2---:R-:W-:-:S08]  /*0570*/  DFMA R8, R18, R10, R8 ;  /* 0x0000000a1208722b */ /* 0x004fd00000000008 */
[----:B0-----:R-:W-:Y:S01]  /*0580*/  DFMA R12, R12, R34, R8 ;  /* 0x000000220c0c722b */ /* 0x001fe20000000008 */
[----:B------:R-:W-:Y:S07]  /*0590*/  LDS.64 R34, [R3+0x780] ;  /* 0x0007800003227984 */ /* 0x000fee0000000a00 */
[----:B-1----:R-:W-:Y:S02]  /*05a0*/  DFMA R18, R32, R14, R12 ;  /* 0x0000000e2012722b */ /* 0x002fe4000000000c */
[----:B------:R-:W0:Y:S01]  /*05b0*/  LDS.128 R12, [R6+0x70] ;  /* 0x00007000060c7984 */ /* 0x000e220000000c00 */
[----:B------:R-:W-:Y:S01]  /*05c0*/  BAR.SYNC.DEFER_BLOCKING 0x0 ;  /* 0x0000000000007b1d */ /* 0x000fe20000010000 */
[----:B------:R-:W-:-:S05]  /*05d0*/  IMAD.WIDE R8, R26, 0x8, R30 ;  /* 0x000000081a087825 */ /* 0x000fca00078e021e */
[----:B------:R-:W2:Y:S04]  /*05e0*/  LDG.E.64 R10, desc[UR10][R28.64+0x80] ;  /* 0x0000800a1c0a7981 */ /* 0x000ea8000c1e1b00 */
[----:B------:R-:W3:Y:S01]  /*05f0*/  LDG.E.64 R8, desc[UR10][R8.64] ;  /* 0x0000000a08087981 */ /* 0x000ee2000c1e1b00 */
[----:B0-----:R-:W-:-:S08]  /*0600*/  DFMA R12, R12, R16, R18 ;  /* 0x000000100c0c722b */ /* 0x001fd00000000012 */
[----:B------:R-:W-:Y:S01]  /*0610*/  DFMA R34, R34, R14, R12 ;  /* 0x0000000e2222722b */ /* 0x000fe2000000000c */
        /* <DEDUP_REMOVED lines=9> */
[----:B------:R-:W0:Y:S05]  /*06b0*/  LDS.64 R32, [R3+0x180] ;  /* 0x0001800003207984 */ /* 0x000e2a0000000a00 */
[----:B-1----:R-:W-:Y:S01]  /*06c0*/  DFMA R34, R16, R10, R34 ;  /* 0x0000000a1022722b */ /* 0x002fe20000000022 */
[----:B------:R-:W-:Y:S04]  /*06d0*/  LDS.64 R16, [R3+0x200] ;  /* 0x0002000003107984 */ /* 0x000fe80000000a00 */
[----:B------:R-:W1:Y:S03]  /*06e0*/  LDS.128 R8, [R6+0x20] ;  /* 0x0000200006087984 */ /* 0x000e660000000c00 */
        /* <DEDUP_REMOVED lines=21> */
[----:B------:R-:W1:Y:S06]  /*0840*/  LDS.64 R32, [R3+0x680] ;  /* 0x0006800003207984 */ /* 0x000e6c0000000a00 */
[----:B--2---:R-:W-:Y:S01]  /*0850*/  DFMA R12, R18, R14, R12 ;  /* 0x0000000e120c722b */ /* 0x004fe2000000000c */
[----:B------:R-:W-:Y:S07]  /*0860*/  LDS.64 R18, [R3+0x700] ;  /* 0x0007000003127984 */ /* 0x000fee0000000a00 */
[----:B0-----:R-:W-:Y:S01]  /*0870*/  DFMA R8, R8, R34, R12 ;  /* 0x000000220808722b */ /* 0x001fe2000000000c */
[----:B------:R-:W-:Y:S07]  /*0880*/  LDS.64 R34, [R3+0x780] ;  /* 0x0007800003227984 */ /* 0x000fee0000000a00 */
[----:B-1----:R-:W-:-:S02]  /*0890*/  DFMA R32, R32, R10, R8 ;  /* 0x0000000a2020722b */ /* 0x002fc40000000008 */
        /* <DEDUP_REMOVED lines=14> */
[----:B------:R-:W2:Y:S04]  /*0980*/  LDS.128 R8, [R6+0x10] ;  /* 0x0000100006087984 */ /* 0x000ea80000000c00 */
[----:B------:R-:W-:Y:S01]  /*0990*/  LDS.64 R36, [R3+0x780] ;  /* 0x0007800003247984 */ /* 0x000fe20000000a00 */
        /* <DEDUP_REMOVED lines=16> */
[----:B------:R-:W0:Y:S04]  /*0aa0*/  LDS.64 R16, [R3+0x480] ;  /* 0x0004800003107984 */ /* 0x000e280000000a00 */
[----:B------:R-:W-:Y:S03]  /*0ab0*/  LDS.64 R34, [R3+0x500] ;  /* 0x0005000003227984 */ /* 0x000fe60000000a00 */
[----:B-1----:R-:W-:-:S02]  /*0ac0*/  DFMA R32, R32, R10, R8 ;  /* 0x0000000a2020722b */ /* 0x002fc40000000008 */
[----:B------:R-:W1:Y:S06]  /*0ad0*/  LDS.128 R8, [R6+0x50] ;  /* 0x0000500006087984 */ /* 0x000e6c0000000c00 */
[----:B--2---:R-:W-:Y:S01]  /*0ae0*/  DFMA R18, R12, R18, R32 ;  /* 0x000000120c12722b */ /* 0x004fe20000000020 */
[----:B------:R-:W2:Y:S04]  /*0af0*/  LDS.64 R12, [R3+0x580] ;  /* 0x00058000030c7984 */ /* 0x000ea80000000a00 */
[----:B------:R-:W-:Y:S03]  /*0b00*/  LDS.64 R32, [R3+0x600] ;  /* 0x0006000003207984 */ /* 0x000fe60000000a00 */
[----:B0-----:R-:W-:-:S02]  /*0b10*/  DFMA R14, R16, R14, R18 ;  /* 0x0000000e100e722b */ /* 0x001fc40000000012 */
[----:B------:R-:W0:Y:S06]  /*0b20*/  LDS.128 R16, [R6+0x60] ;  /* 0x0000600006107984 */ /* 0x000e2c0000000c00 */
[----:B-1----:R-:W-:-:S08]  /*0b30*/  DFMA R8, R8, R34, R14 ;  /* 0x000000220808722b */ /* 0x002fd0000000000e */
[----:B--2---:R-:W-:Y:S01]  /*0b40*/  DFMA R10, R12, R10, R8 ;  /* 0x0000000a0c0a722b */ /* 0x004fe20000000008 */
[----:B------:R-:W-:Y:S02]  /*0b50*/  IMAD.WIDE R12, R24, 0x8, R30 ;  /* 0x00000008180c7825 */ /* 0x000fe400078e021e */
[----:B------:R-:W1:Y:S05]  /*0b60*/  LDS.64 R30, [R3+0x680] ;  /* 0x00068000031e7984 */ /* 0x000e6a0000000a00 */
[----:B0-----:R-:W-:Y:S01]  /*0b70*/  DFMA R32, R16, R32, R10 ;  /* 0x000000201020722b */ /* 0x001fe2000000000a */
[----:B------:R-:W-:Y:S04]  /*0b80*/  LDS.64 R16, [R3+0x700] ;  /* 0x0007000003107984 */ /* 0x000fe80000000a00 */
[----:B------:R-:W0:Y:S01]  /*0b90*/  LDS.128 R8, [R6+0x70] ;  /* 0x0000700006087984 */ /* 0x000e220000000c00 */
[----:B------:R-:W-:Y:S06]  /*0ba0*/  BAR.SYNC.DEFER_BLOCKING 0x0 ;  /* 0x0000000000007b1d */ /* 0x000fec0000010000 */
[----:B------:R-:W2:Y:S04]  /*0bb0*/  LDG.E.64 R28, desc[UR10][R28.64+0x180] ;  /* 0x0001800a1c1c7981 */ /* 0x000ea8000c1e1b00 */
[----:B------:R-:W3:Y:S01]  /*0bc0*/  LDG.E.64 R12, desc[UR10][R12.64] ;  /* 0x0000000a0c0c7981 */ /* 0x000ee2000c1e1b00 */
[----:B-1----:R-:W-:-:S08]  /*0bd0*/  DFMA R18, R30, R18, R32 ;  /* 0x000000121e12722b */ /* 0x002fd00000000020 */
[----:B0-----:R-:W-:-:S08]  /*0be0*/  DFMA R8, R8, R16, R18 ;  /* 0x000000100808722b */ /* 0x001fd00000000012 */
[----:B------:R-:W-:Y:S01]  /*0bf0*/  DFMA R8, R36, R10, R8 ;  /* 0x0000000a2408722b */ /* 0x000fe20000000008 */
[----:B------:R-:W-:-:S04]  /*0c00*/  UIADD3 UR5, UPT, UPT, UR5, 0x4, URZ ;  /* 0x0000000405057890 */ /* 0x000fc8000fffe0ff */
[----:B------:R-:W-:Y:S01]  /*0c10*/  UISETP.NE.AND UP1, UPT, UR5, URZ, UPT ;  /* 0x000000ff0500728c */ /* 0x000fe2000bf25270 */
[----:B------:R-:W-:Y:S01]  /*0c20*/  IADD3 R22, PT, PT, R22, 0x40, RZ ;  /* 0x0000004016167810 */ /* 0x000fe20007ffe0ff */
[C---:B------:R-:W-:Y:S01]  /*0c30*/  IMAD R23, R2.reuse, 0x40, R23 ;  /* 0x0000004002177824 */ /* 0x040fe200078e0217 */
[C---:B------:R-:W-:Y:S02]  /*0c40*/  LEA R26, R2.reuse, R26, 0x6 ;  /* 0x0000001a021a7211 */ /* 0x040fe400078e30ff */
[C---:B------:R-:W-:Y:S02]  /*0c50*/  LEA R25, R2.reuse, R25, 0x6 ;  /* 0x0000001902197211 */ /* 0x040fe400078e30ff */
[----:B------:R-:W-:Y:S01]  /*0c60*/  LEA R24, R2, R24, 0x6 ;  /* 0x0000001802187211 */ /* 0x000fe200078e30ff */
[----:B------:R-:W-:Y:S01]  /*0c70*/  UIADD3 UR4, UPT, UPT, UR4, 0x40, URZ ;  /* 0x0000004004047890 */ /* 0x000fe2000fffe0ff */
        /* <DEDUP_REMOVED lines=8> */
[----:B------:R-:W3:Y:S01]  /*0d00*/  LDS.64 R28, [R3+0x180] ;  /* 0x00018000031c7984 */ /* 0x000ee20000000a00 */
[----:B0-----:R-:W-:-:S03]  /*0d10*/  DFMA R12, R12, R34, R8 ;  /* 0x000000220c0c722b */ /* 0x001fc60000000008 */
[----:B------:R-:W-:Y:S04]  /*0d20*/  LDS.64 R34, [R3+0x200] ;  /* 0x0002000003227984 */ /* 0x000fe80000000a00 */
[----:B------:R-:W0:Y:S01]  /*0d30*/  LDS.128 R8, [R6+0x20] ;  /* 0x0000200006087984 */ /* 0x000e220000000c00 */
[----:B-1----:R-:W-:-:S03]  /*0d40*/  DFMA R12, R30, R14, R12 ;  /* 0x0000000e1e0c722b */ /* 0x002fc6000000000c */
[----:B------:R-:W1:Y:S05]  /*0d50*/  LDS.64 R30, [R3+0x280] ;  /* 0x00028000031e7984 */ /* 0x000e6a0000000a00 */
[----:B--2---:R-:W-:Y:S01]  /*0d60*/  DFMA R16, R16, R32, R12 ;  /* 0x000000201010722b */ /* 0x004fe2000000000c */
[----:B------:R-:W-:Y:S04]  /*0d70*/  LDS.64 R32, [R3+0x300] ;  /* 0x0003000003207984 */ /* 0x000fe80000000a00 */
[----:B------:R-:W2:Y:S03]  /*0d80*/  LDS.128 R12, [R6+0x30] ;  /* 0x00003000060c7984 */ /* 0x000ea60000000c00 */
[----:B---3--:R-:W-:Y:S01]  /*0d90*/  DFMA R16, R28, R18, R16 ;  /* 0x000000121c10722b */ /* 0x008fe20000000010 */
[----:B------:R-:W3:Y:S07]  /*0da0*/  LDS.64 R28, [R3+0x380] ;  /* 0x00038000031c7984 */ /* 0x000eee0000000a00 */
        /* <DEDUP_REMOVED lines=18> */
[----:B---3--:R-:W-:-:S02]  /*0ed0*/  DFMA R10, R28, R10, R32 ;  /* 0x0000000a1c0a722b */ /* 0x008fc40000000020 */
[----:B------:R-:W3:Y:S06]  /*0ee0*/  LDS.64 R32, [R3+0x780] ;  /* 0x0007800003207984 */ /* 0x000eec0000000a00 */
[----:B0-----:R-:W-:-:S08]  /*0ef0*/  DFMA R10, R12, R34, R10 ;  /* 0x000000220c0a722b */ /* 0x001fd0000000000a */
[----:B-1----:R-:W-:-:S08]  /*0f00*/  DFMA R10, R30, R14, R10 ;  /* 0x0000000e1e0a722b */ /* 0x002fd0000000000a */
[----:B--2---:R-:W-:-:S08]  /*0f10*/  DFMA R8, R16, R8, R10 ;  /* 0x000000081008722b */ /* 0x004fd0000000000a */
[----:B---3--:R-:W-:Y:S01]  /*0f20*/  DFMA R32, R32, R18, R8 ;  /* 0x000000122020722b */ /* 0x008fe20000000008 */
[----:B------:R-:W-:Y:S06]  /*0f30*/  BAR.SYNC.DEFER_BLOCKING 0x0 ;  /* 0x0000000000007b1d */ /* 0x000fec0000010000 */
[----:B------:R-:W-:Y:S05]  /*0f40*/  BRA.U UP1, `(.L_x_2) ;  /* 0xfffffff101e07547 */ /* 0x000fea000b83ffff */
.L_x_1:
[----:B------:R-:W-:Y:S05]  /*0f50*/  BRA.U !UP0, `(.L_x_0) ;  /* 0x0000000908847547 */ /* 0x000fea000b800000 */
[----:B------:R-:W-:Y:S02]  /*0f60*/  UISETP.NE.AND UP0, UPT, UR9, 0x1, UPT ;  /* 0x000000010900788c */ /* 0x000fe4000bf05270 */
[----:B------:R-:W-:-:S04]  /*0f70*/  ULOP3.LUT UR5, UR8, 0x1, URZ, 0xc0, !UPT ;  /* 0x0000000108057892 */ /* 0x000fc8000f8ec0ff */
[----:B------:R-:W-:-:S03]  /*0f80*/  UISETP.NE.U32.AND UP1, UPT, UR5, 0x1, UPT ;  /* 0x000000010500788c */ /* 0x000fc6000bf25070 */
[----:B------:R-:W-:Y:S08]  /*0f90*/  BRA.U !UP0, `(.L_x_3) ;  /* 0x00000005089c7547 */ /* 0x000ff0000b800000 */
[----:B------:R-:W0:Y:S01]  /*0fa0*/  LDC.64 R22, c[0x0][0x388] ;  /* 0x0000e200ff167b82 */ /* 0x000e220000000a00 */
[----:B------:R-:W-:Y:S02]  /*0fb0*/  IADD3 R24, PT, PT, R0, UR4, RZ ;  /* 0x0000000400187c10 */ /* 0x000fe4000fffe0ff */
[----:B------:R-:W-:-:S03]  /*0fc0*/  IADD3 R9, PT, PT, R7, UR4, RZ ;  /* 0x0000000407097c10 */ /* 0x000fc6000fffe0ff */
[----:B------:R-:W-:Y:S02]  /*0fd0*/  IMAD R35, R24, R2, R20 ;  /* 0x0000000218237224 */ /* 0x000fe400078e0214 */
[----:B------:R-:W1:Y:S01]  /*0fe0*/  LDC.64 R26, c[0x0][0x390] ;  /* 0x0000e400ff1a7b82 */ /* 0x000e620000000a00 */
[----:B0-----:R-:W-:-:S05]  /*0ff0*/  IMAD.WIDE R22, R9, 0x8, R22 ;  /* 0x0000000809167825 */ /* 0x001fca00078e0216 */
[----:B------:R-:W2:Y:S01]  /*1000*/  LDG.E.64 R10, desc[UR10][R22.64] ;  /* 0x0000000a160a7981 */ /* 0x000ea2000c1e1b00 */
[----:B-1----:R-:W-:-:S06]  /*1010*/  IMAD.WIDE R34, R35, 0x8, R26 ;  /* 0x0000000823227825 */ /* 0x002fcc00078e021a */
        /* <DEDUP_REMOVED lines=9> */
[----:B------:R-:W3:Y:S04]  /*10b0*/  LDS.64 R28, [R3+0x180] ;  /* 0x00018000031c7984 */ /* 0x000ee80000000a00 */
[----:B------:R-:W-:Y:S01]  /*10c0*/  LDS.64 R34, [R3+0x200] ;  /* 0x0002000003227984 */ /* 0x000fe20000000a00 */
[----:B0-----:R-:W-:-:S03]  /*10d0*/  DFMA R12, R12, R8, R32 ;  /* 0x000000080c0c722b */ /* 0x001fc60000000020 */
[----:B------:R-:W0:Y:S04]  /*10e0*/  LDS.128 R8, [R6+0x20] ;  /* 0x0000200006087984 */ /* 0x000e280000000c00 */
[----:B------:R-:W-:Y:S01]  /*10f0*/  LDS.64 R32, [R3+0x300] ;  /* 0x0003000003207984 */ /* 0x000fe20000000a00 */
[----:B-1----:R-:W-:-:S03]  /*1100*/  DFMA R12, R30, R14, R12 ;  /* 0x0000000e1e0c722b */ /* 0x002fc6000000000c */
[----:B------:R-:W1:Y:S05]  /*1110*/  LDS.64 R30, [R3+0x280] ;  /* 0x00028000031e7984 */ /* 0x000e6a0000000a00 */
[----:B--2---:R-:W-:Y:S02]  /*1120*/  DFMA R16, R16, R36, R12 ;  /* 0x000000241010722b */ /* 0x004fe4000000000c */
[----:B------:R-:W2:Y:S06]  /*1130*/  LDS.128 R12, [R6+0x30] ;  /* 0x00003000060c7984 */ /* 0x000eac0000000c00 */
        /* <DEDUP_REMOVED lines=11> */
[----:B------:R-:W3:Y:S04]  /*11f0*/  LDS.64 R32, [R3+0x580] ;  /* 0x0005800003207984 */ /* 0x000ee80000000a00 */
[----:B------:R-:W-:Y:S02]  /*1200*/  LDS.64 R28, [R3+0x780] ;  /* 0x00078000031c7984 */ /* 0x000fe40000000a00 */
[----:B0-----:R-:W-:-:S08]  /*1210*/  DFMA R14, R16, R34, R14 ;  /* 0x00000022100e722b */ /* 0x001fd0000000000e */
[----:B-1----:R-:W-:Y:S01]  /*1220*/  DFMA R14, R30, R18, R14 ;  /* 0x000000121e0e722b */ /* 0x002fe2000000000e */
[----:B------:R-:W-:Y:S01]  /*1230*/  IADD3 R17, PT, PT, R24, 0x10, RZ ;  /* 0x0000001018117810 */ /* 0x000fe20007ffe0ff */
[----:B------:R-:W-:Y:S04]  /*1240*/  LDS.64 R30, [R3+0x680] ;  /* 0x00068000031e7984 */ /* 0x000fe80000000a00 */
[----:B------:R-:W-:Y:S02]  /*1250*/  LDS.64 R24, [R3+0x700] ;  /* 0x0007000003187984 */ /* 0x000fe40000000a00 */
[----:B--2---:R-:W-:Y:S01]  /*1260*/  DFMA R12, R8, R12, R14 ;  /* 0x0000000c080c722b */ /* 0x004fe2000000000e */
[----:B------:R-:W-:Y:S02]  /*1270*/  IMAD R9, R17, R2, R20 ;  /* 0x0000000211097224 */ /* 0x000fe400078e0214 */
[----:B------:R-:W-:Y:S02]  /*1280*/  LDS.128 R16, [R6+0x60] ;  /* 0x0000600006107984 */ /* 0x000fe40000000c00 */
[----:B------:R-:W-:-:S03]  /*1290*/  IMAD.WIDE R8, R9, 0x8, R26 ;  /* 0x0000000809087825 */ /* 0x000fc600078e021a */
[----:B---3--:R-:W-:Y:S01]  /*12a0*/  DFMA R32, R32, R10, R12 ;  /* 0x0000000a2020722b */ /* 0x008fe2000000000c */
[----:B------:R-:W0:Y:S04]  /*12b0*/  LDS.64 R26, [R3+0x600] ;  /* 0x00060000031a7984 */ /* 0x000e280000000a00 */
[----:B------:R-:W1:Y:S01]  /*12c0*/  LDS.128 R12, [R6+0x70] ;  /* 0x00007000060c7984 */ /* 0x000e620000000c00 */
[----:B------:R-:W-:Y:S06]  /*12d0*/  BAR.SYNC.DEFER_BLOCKING 0x0 ;  /* 0x0000000000007b1d */ /* 0x000fec0000010000 */
[----:B------:R-:W2:Y:S04]  /*12e0*/  LDG.E.64 R22, desc[UR10][R22.64+0x80] ;  /* 0x0000800a16167981 */ /* 0x000ea8000c1e1b00 */
[----:B------:R-:W3:Y:S01]  /*12f0*/  LDG.E.64 R8, desc[UR10][R8.64] ;  /* 0x0000000a08087981 */ /* 0x000ee2000c1e1b00 */
[----:B0-----:R-:W-:-:S08]  /*1300*/  DFMA R32, R16, R26, R32 ;  /* 0x0000001a1020722b */ /* 0x001fd00000000020 */
[----:B------:R-:W-:-:S08]  /*1310*/  DFMA R32, R30, R18, R32 ;  /* 0x000000121e20722b */ /* 0x000fd00000000020 */
[----:B-1----:R-:W-:-:S08]  /*1320*/  DFMA R32, R12, R24, R32 ;  /* 0x000000180c20722b */ /* 0x002fd00000000020 */
[----:B------:R-:W-:Y:S01]  /*1330*/  DFMA R32, R28, R14, R32 ;  /* 0x0000000e1c20722b */ /* 0x000fe20000000020 */
        /* <DEDUP_REMOVED lines=10> */
[----:B------:R-:W-:Y:S04]  /*13e0*/  LDS.64 R28, [R3+0x200] ;  /* 0x00020000031c7984 */ /* 0x000fe80000000a00 */
[----:B------:R-:W4:Y:S01]  /*13f0*/  LDS.128 R12, [R6+0x20] ;  /* 0x00002000060c7984 */ /* 0x000f220000000c00 */
[----:B0-----:R-:W-:-:S03]  /*1400*/  DFMA R32, R8, R22, R32 ;  /* 0x000000160820722b */ /* 0x001fc60000000020 */
[----:B------:R-:W0:Y:S05]  /*1410*/  LDS.64 R22, [R3+0x280] ;  /* 0x0002800003167984 */ /* 0x000e2a0000000a00 */
[----:B-1----:R-:W-:Y:S01]  /*1420*/  DFMA R32, R26, R10, R32 ;  /* 0x0000000a1a20722b */ /* 0x002fe20000000020 */
[----:B------:R-:W-:Y:S04]  /*1430*/  LDS.64 R26, [R3+0x300] ;  /* 0x00030000031a7984 */ /* 0x000fe80000000a00 */
[----:B------:R-:W1:Y:S03]  /*1440*/  LDS.128 R8, [R6+0x30] ;  /* 0x0000300006087984 */ /* 0x000e660000000c00 */
[----:B--2---:R-:W-:Y:S01]  /*1450*/  DFMA R32, R16, R30, R32 ;  /* 0x0000001e1020722b */ /* 0x004fe20000000020 */
[----:B------:R-:W2:Y:S07]  /*1460*/  LDS.64 R30, [R3+0x380] ;  /* 0x00038000031e7984 */ /* 0x000eae0000000a00 */
[----:B---3--:R-:W-:Y:S01]  /*1470*/  DFMA R32, R24, R18, R32 ;  /* 0x000000121820722b */ /* 0x008fe20000000020 */
[----:B------:R-:W-:Y:S04]  /*1480*/  LDS.64 R24, [R3+0x400] ;  /* 0x0004000003187984 */ /* 0x000fe80000000a00 */
[----:B------:R-:W3:Y:S03]  /*1490*/  LDS.128 R16, [R6+0x40] ;  /* 0x0000400006107984 */ /* 0x000ee60000000c00 */
[----:B----4-:R-:W-:Y:S01]  /*14a0*/  DFMA R32, R12, R28, R32 ;  /* 0x0000001c0c20722b */ /* 0x010fe20000000020 */
[----:B------:R-:W4:Y:S07]  /*14b0*/  LDS.64 R28, [R3+0x480] ;  /* 0x00048000031c7984 */ /* 0x000f2e0000000a00 */
        /* <DEDUP_REMOVED lines=10> */
[----:B----4-:R-:W-:Y:S01]  /*1560*/  DFMA R32, R28, R18, R32 ;  /* 0x000000121c20722b */ /* 0x010fe20000000020 */
[----:B------:R-:W-:Y:S04]  /*1570*/  LDS.64 R28, [R3+0x700] ;  /* 0x00070000031c7984 */ /* 0x000fe80000000a00 */
[----:B------:R-:W4:Y:S03]  /*1580*/  LDS.128 R16, [R6+0x70] ;  /* 0x0000700006107984 */ /* 0x000f260000000c00 */
[----:B0-----:R-:W-:-:S02]  /*1590*/  DFMA R12, R12, R22, R32 ;  /* 0x000000160c0c722b */ /* 0x001fc40000000020 */
[----:B------:R-:W0:Y:S06]  /*15a0*/  LDS.64 R32, [R3+0x780] ;  /* 0x0007800003207984 */ /* 0x000e2c0000000a00 */
[----:B-1----:R-:W-:-:S08]  /*15b0*/  DFMA R12, R26, R14, R12 ;  /* 0x0000000e1a0c722b */ /* 0x002fd0000000000c */
[----:B--2---:R-:W-:-:S08]  /*15c0*/  DFMA R8, R8, R30, R12 ;  /* 0x0000001e0808722b */ /* 0x004fd0000000000c */
[----:B---3--:R-:W-:-:S08]  /*15d0*/  DFMA R8, R24, R10, R8 ;  /* 0x0000000a1808722b */ /* 0x008fd00000000008 */
[----:B----4-:R-:W-:-:S08]  /*15e0*/  DFMA R8, R16, R28, R8 ;  /* 0x0000001c1008722b */ /* 0x010fd00000000008 */
[----:B0-----:R-:W-:Y:S01]  /*15f0*/  DFMA R32, R32, R18, R8 ;  /* 0x000000122020722b */ /* 0x001fe20000000008 */
[----:B------:R-:W-:Y:S10]  /*1600*/  BAR.SYNC.DEFER_BLOCKING 0x0 ;  /* 0x0000000000007b1d */ /* 0x000ff40000010000 */
.L_x_3:
[----:B------:R-:W-:Y:S05]  /*1610*/  BRA.U UP1, `(.L_x_0) ;  /* 0x0000000101d47547 */ /* 0x000fea000b800000 */
[----:B------:R-:W0:Y:S01]  /*1620*/  LDC.64 R12, c[0x0][0x388] ;  /* 0x0000e200ff0c7b82 */ /* 0x000e220000000a00 */
[----:B------:R-:W-:Y:S02]  /*1630*/  IADD3 R9, PT, PT, R0, UR4, RZ ;  /* 0x0000000400097c10 */ /* 0x000fe4000fffe0ff */
[----:B------:R-:W-:-:S03]  /*1640*/  IADD3 R7, PT, PT, R7, UR4, RZ ;  /* 0x0000000407077c10 */ /* 0x000fc6000fffe0ff */
[----:B------:R-:W-:Y:S02]  /*1650*/  IMAD R9, R9, R2, R20 ;  /* 0x0000000209097224 */ /* 0x000fe400078e0214 */
        /* <DEDUP_REMOVED lines=15> */
[----:B------:R-:W4:Y:S04]  /*1750*/  LDS.128 R12, [R6+0x20] ;  /* 0x00002000060c7984 */ /* 0x000f280000000c00 */
[----:B------:R-:W5:Y:S04]  /*1760*/  LDS.64 R28, [R3+0x280] ;  /* 0x00028000031c7984 */ /* 0x000f680000000a00 */
[----:B------:R-:W-:Y:S01]  /*1770*/  LDS.64 R4, [R3+0x300] ;  /* 0x0003000003047984 */ /* 0x000fe20000000a00 */
[----:B0-----:R-:W-:-:S03]  /*1780*/  DFMA R16, R16, R34, R32 ;  /* 0x000000221010722b */ /* 0x001fc60000000020 */
[----:B------:R-:W-:Y:S05]  /*1790*/  LDS.64 R32, [R3+0x780] ;  /* 0x0007800003207984 */ /* 0x000fea0000000a00 */
[----:B-1----:R-:W-:Y:S02]  /*17a0*/  DFMA R36, R36, R18, R16 ;  /* 0x000000122424722b */ /* 0x002fe40000000010 */
[----:B------:R-:W0:Y:S06]  /*17b0*/  LDS.128 R16, [R6+0x30] ;  /* 0x0000300006107984 */ /* 0x000e2c0000000c00 */
[----:B--2---:R-:W-:Y:S01]  /*17c0*/  DFMA R8, R8, R26, R36 ;  /* 0x0000001a0808722b */ /* 0x004fe20000000024 */
[----:B------:R-:W1:Y:S07]  /*17d0*/  LDS.64 R26, [R3+0x380] ;  /* 0x00038000031a7984 */ /* 0x000e6e0000000a00 */
[----:B---3--:R-:W-:Y:S01]  /*17e0*/  DFMA R30, R24, R10, R8 ;  /* 0x0000000a181e722b */ /* 0x008fe20000000008 */
[----:B------:R-:W-:Y:S04]  /*17f0*/  LDS.64 R24, [R3+0x400] ;  /* 0x0004000003187984 */ /* 0x000fe80000000a00 */
[----:B------:R-:W2:Y:S03]  /*1800*/  LDS.128 R8, [R6+0x40] ;  /* 0x0000400006087984 */ /* 0x000ea60000000c00 */
[----:B----4-:R-:W-:Y:S01]  /*1810*/  DFMA R12, R12, R22, R30 ;  /* 0x000000160c0c722b */ /* 0x010fe2000000001e */
[----:B------:R-:W3:Y:S07]  /*1820*/  LDS.64 R22, [R3+0x480] ;  /* 0x0004800003167984 */ /* 0x000eee0000000a00 */
[----:B-----5:R-:W-:Y:S01]  /*1830*/  DFMA R30, R28, R14, R12 ;  /* 0x0000000e1c1e722b */ /* 0x020fe2000000000c */
[----:B------:R-:W-:Y:S04]  /*1840*/  LDS.64 R28, [R3+0x500] ;  /* 0x00050000031c7984 */ /* 0x000fe80000000a00 */
[----:B------:R-:W4:Y:S03]  /*1850*/  LDS.128 R12, [R6+0x50] ;  /* 0x00005000060c7984 */ /* 0x000f260000000c00 */
[----:B0-----:R-:W-:Y:S01]  /*1860*/  DFMA R16, R16, R4, R30 ;  /* 0x000000041010722b */ /* 0x001fe2000000001e */
[----:B------:R-:W0:Y:S07]  /*1870*/  LDS.64 R4, [R3+0x580] ;  /* 0x0005800003047984 */ /* 0x000e2e0000000a00 */
        /* <DEDUP_REMOVED lines=8> */
[----:B----4-:R-:W-:-:S08]  /*1900*/  DFMA R12, R12, R28, R30 ;  /* 0x0000001c0c0c722b */ /* 0x010fd0000000001e */
[----:B0-----:R-:W-:-:S08]  /*1910*/  DFMA R4, R4, R14, R12 ;  /* 0x0000000e0404722b */ /* 0x001fd0000000000c */
[----:B-1----:R-:W-:-:S08]  /*1920*/  DFMA R4, R16, R26, R4 ;  /* 0x0000001a1004722b */ /* 0x002fd00000000004 */
[----:B--2---:R-:W-:-:S08]  /*1930*/  DFMA R4, R24, R18, R4 ;  /* 0x000000121804722b */ /* 0x004fd00000000004 */
[----:B---3--:R-:W-:-:S08]  /*1940*/  DFMA R4, R8, R22, R4 ;  /* 0x000000160804722b */ /* 0x008fd00000000004 */
[----:B------:R-:W-:Y:S01]  /*1950*/  DFMA R32, R32, R10, R4 ;  /* 0x0000000a2020722b */ /* 0x000fe20000000004 */
[----:B------:R-:W-:Y:S10]  /*1960*/  BAR.SYNC.DEFER_BLOCKING 0x0 ;  /* 0x0000000000007b1d */ /* 0x000ff40000010000 */
.L_x_0:
[----:B------:R-:W0:Y:S01]  /*1970*/  LDC.64 R2, c[0x0][0x3a0] ;  /* 0x0000e800ff027b82 */ /* 0x000e220000000a00 */
[----:B------:R-:W1:Y:S01]  /*1980*/  LDCU UR4, c[0x0][0x3a8] ;  /* 0x00007500ff0477ac */ /* 0x000e620008000800 */
[----:B------:R-:W2:Y:S01]  /*1990*/  LDCU.64 UR6, c[0x0][0x380] ;  /* 0x00007000ff0677ac */ /* 0x000ea20008000a00 */
[----:B-1----:R-:W-:Y:S01]  /*19a0*/  IMAD R21, R21, UR4, R20 ;  /* 0x0000000415157c24 */ /* 0x002fe2000f8e0214 */
[----:B------:R-:W1:Y:S03]  /*19b0*/  LDCU.64 UR4, c[0x0][0x398] ;  /* 0x00007300ff0477ac */ /* 0x000e660008000a00 */
[----:B0-----:R-:W-:-:S05]  /*19c0*/  IMAD.WIDE R2, R21, 0x8, R2 ;  /* 0x0000000815027825 */ /* 0x001fca00078e0202 */
[----:B------:R-:W1:Y:S02]  /*19d0*/  LDG.E.64 R4, desc[UR10][R2.64] ;  /* 0x0000000a02047981 */ /* 0x000e64000c1e1b00 */
[----:B-1----:R-:W-:-:S08]  /*19e0*/  DMUL R4, R4, UR4 ;  /* 0x0000000404047c28 */ /* 0x002fd00008000000 */
[----:B--2---:R-:W-:-:S07]  /*19f0*/  DFMA R4, R32, UR6, R4 ;  /* 0x0000000620047c2b */ /* 0x004fce0008000004 */
[----:B------:R-:W-:Y:S01]  /*1a00*/  STG.E.64 desc[UR10][R2.64], R4 ;  /* 0x0000000402007986 */ /* 0x000fe2000c101b0a */
[----:B------:R-:W-:Y:S05]  /*1a10*/  EXIT ;  /* 0x000000000000794d */ /* 0x000fea0003800000 */
.L_x_4:
[----:B------:R-:W-:-:S00]  /*1a20*/  BRA `(.L_x_4) ;  /* 0xfffffffc00fc7947 */ /* 0x000fc0000383ffff */
[----:B------:R-:W-:-:S00]  /*1a30*/  NOP ;  /* 0x0000000000007918 */ /* 0x000fc00000000000 */
        /* <DEDUP_REMOVED lines=12> */
.L_x_5:


//--------------------- .nv.shared._Z7k_dgemmdPdS_dS_ii --------------------------
	.section	.nv.shared._Z7k_dgemmdPdS_dS_ii,"aw",@nobits
	.sectionflags	@""
	.align	8
.nv.shared._Z7k_dgemmdPdS_dS_ii:
	.zero		5120


//--------------------- .nv.shared.reserved.0     --------------------------
	.section	.nv.shared.reserved.0,"aw",@nobits
	.weak		__nv_reservedSMEM_offset_0_alias
	.size		__nv_reservedSMEM_offset_0_alias, 0, 64
	.other		__nv_reservedSMEM_offset_0_alias,@"STO_CUDA_RESERVED_SHARED STV_DEFAULT"
__nv_reservedSMEM_offset_0_alias:
	.zero		0
	.zero		64


//--------------------- .nv.constant0._Z7k_dgemmdPdS_dS_ii --------------------------
	.section	.nv.constant0._Z7k_dgemmdPdS_dS_ii,"a",@progbits
	.sectionflags	@""
	.align	4
.nv.constant0._Z7k_dgemmdPdS_dS_ii:
	.zero		944


//--------------------- SYMBOLS --------------------------

	.type		.nv.reservedSmem.offset0,@object
	.size		.nv.reservedSmem.offset0,0x4
	.type		.nv.reservedSmem.cap,@object
	.size		.nv.reservedSmem.cap,0x4
